//
// Generated by NVIDIA NVVM Compiler
//
// Compiler Build ID: CL-36424714
// Cuda compilation tools, release 13.0, V13.0.88
// Based on NVVM 20.0.0
//

.version 9.0
.target sm_100
.address_size 64

	// .globl	_Z9AddKernelPfS_S_i
.extern .func  (.param .b32 func_retval0) vprintf
(
	.param .b64 vprintf_param_0,
	.param .b64 vprintf_param_1
)
;
.global .align 1 .b8 $str[23] = {37, 100, 32, 98, 108, 111, 99, 107, 73, 100, 120, 58, 32, 37, 100, 32, 37, 100, 32, 37, 100, 10};
.global .align 1 .b8 $str$1[23] = {37, 100, 32, 98, 108, 111, 99, 107, 68, 105, 109, 58, 32, 37, 100, 32, 37, 100, 32, 37, 100, 10};
.global .align 1 .b8 $str$2[24] = {37, 100, 32, 116, 104, 114, 101, 97, 100, 73, 100, 120, 58, 32, 37, 100, 32, 37, 100, 32, 37, 100, 10};

.visible .entry _Z9AddKernelPfS_S_i(
	.param .u64 .ptr .align 1 _Z9AddKernelPfS_S_i_param_0,
	.param .u64 .ptr .align 1 _Z9AddKernelPfS_S_i_param_1,
	.param .u64 .ptr .align 1 _Z9AddKernelPfS_S_i_param_2,
	.param .u32 _Z9AddKernelPfS_S_i_param_3
)
{
	.local .align 16 .b8 	__local_depot0[16];
	.reg .b64 	%SP;
	.reg .b64 	%SPL;
	.reg .pred 	%p<2>;
	.reg .b32 	%r<18>;
	.reg .b32 	%f<4>;
	.reg .b64 	%rd<19>;

	mov.u64 	%SPL, __local_depot0;
	cvta.local.u64 	%SP, %SPL;
	ld.param.u64 	%rd1, [_Z9AddKernelPfS_S_i_param_0];
	ld.param.u64 	%rd2, [_Z9AddKernelPfS_S_i_param_1];
	ld.param.u64 	%rd3, [_Z9AddKernelPfS_S_i_param_2];
	ld.param.u32 	%r2, [_Z9AddKernelPfS_S_i_param_3];
	add.u64 	%rd4, %SP, 0;
	add.u64 	%rd5, %SPL, 0;
	mov.u32 	%r3, %ctaid.x;
	mov.u32 	%r4, %ntid.x;
	mov.u32 	%r5, %tid.x;
	mad.lo.s32 	%r1, %r3, %r4, %r5;
	mov.u32 	%r6, %ctaid.y;
	mov.u32 	%r7, %ctaid.z;
	st.local.v4.u32 	[%rd5], {%r1, %r3, %r6, %r7};
	mov.u64 	%rd6, $str;
	cvta.global.u64 	%rd7, %rd6;
	{ // callseq 0, 0
	.param .b64 param0;
	st.param.b64 	[param0], %rd7;
	.param .b64 param1;
	st.param.b64 	[param1], %rd4;
	.param .b32 retval0;
	call.uni (retval0), 
	vprintf, 
	(
	param0, 
	param1
	);
	ld.param.b32 	%r8, [retval0];
	} // callseq 0
	mov.u32 	%r10, %ntid.y;
	mov.u32 	%r11, %ntid.z;
	st.local.v4.u32 	[%rd5], {%r1, %r4, %r10, %r11};
	mov.u64 	%rd8, $str$1;
	cvta.global.u64 	%rd9, %rd8;
	{ // callseq 1, 0
	.param .b64 param0;
	st.param.b64 	[param0], %rd9;
	.param .b64 param1;
	st.param.b64 	[param1], %rd4;
	.param .b32 retval0;
	call.uni (retval0), 
	vprintf, 
	(
	param0, 
	param1
	);
	ld.param.b32 	%r12, [retval0];
	} // callseq 1
	mov.u32 	%r14, %tid.y;
	mov.u32 	%r15, %tid.z;
	st.local.v4.u32 	[%rd5], {%r1, %r5, %r14, %r15};
	mov.u64 	%rd10, $str$2;
	cvta.global.u64 	%rd11, %rd10;
	{ // callseq 2, 0
	.param .b64 param0;
	st.param.b64 	[param0], %rd11;
	.param .b64 param1;
	st.param.b64 	[param1], %rd4;
	.param .b32 retval0;
	call.uni (retval0), 
	vprintf, 
	(
	param0, 
	param1
	);
	ld.param.b32 	%r16, [retval0];
	} // callseq 2
	setp.ge.s32 	%p1, %r1, %r2;
	@%p1 bra 	$L__BB0_2;
	cvta.to.global.u64 	%rd12, %rd1;
	cvta.to.global.u64 	%rd13, %rd2;
	cvta.to.global.u64 	%rd14, %rd3;
	mul.wide.s32 	%rd15, %r1, 4;
	add.s64 	%rd16, %rd12, %rd15;
	ld.global.f32 	%f1, [%rd16];
	add.s64 	%rd17, %rd13, %rd15;
	ld.global.f32 	%f2, [%rd17];
	add.f32 	%f3, %f1, %f2;
	add.s64 	%rd18, %rd14, %rd15;
	st.global.f32 	[%rd18], %f3;
$L__BB0_2:
	ret;

}


// ===== COMPILED SASS (sm_100) =====

	.target	sm_100

	.elftype	@"ET_EXEC"


//--------------------- .note.nv.tkinfo           --------------------------
	.section	.note.nv.tkinfo,"",@"SHT_NOTE"
	.sectionflags	@"SHF_NOTE_NV_TKINFO"
	.tkinfo
        /*0018*/ 	.word	0x00000002
        /*0030*/ 	.string	""
        /*0030*/ 	.string	"ptxas"
        /*0030*/ 	.string	"Cuda compilation tools, release 13.0, V13.0.88"
        /*0030*/ 	.string	"Build cuda_13.0.r13.0/compiler.36424714_0"
        /*0030*/ 	.string	"-arch sm_100 -m 64 "



//--------------------- .note.nv.cuinfo           --------------------------
	.section	.note.nv.cuinfo,"",@"SHT_NOTE"
	.sectionflags	@"SHF_NOTE_NV_CUINFO"
        /*0018*/ 	.short	0x0002
        /*001a*/ 	.short	0x0064
        /*001c*/ 	.short	0x0082
	.zero		2


//--------------------- .nv.info                  --------------------------
	.section	.nv.info,"",@"SHT_CUDA_INFO"
	.align	4


	//----- nvinfo : EIATTR_REGCOUNT
	.align		4
        /*0000*/ 	.byte	0x04, 0x2f
        /*0002*/ 	.short	(.L_4 - .L_3)
	.align		4
.L_3:
        /*0004*/ 	.word	index@(_Z9AddKernelPfS_S_i)
        /*0008*/ 	.word	0x00000022


	//----- nvinfo : EIATTR_FRAME_SIZE
	.align		4
.L_4:
        /*000c*/ 	.byte	0x04, 0x11
        /*000e*/ 	.short	(.L_6 - .L_5)
	.align		4
.L_5:
        /*0010*/ 	.word	index@(_Z9AddKernelPfS_S_i)
        /*0014*/ 	.word	0x00000010


	//----- nvinfo : EIATTR_MIN_STACK_SIZE
	.align		4
.L_6:
        /*0018*/ 	.byte	0x04, 0x12
        /*001a*/ 	.short	(.L_8 - .L_7)
	.align		4
.L_7:
        /*001c*/ 	.word	index@(_Z9AddKernelPfS_S_i)
        /*0020*/ 	.word	0x00000010
.L_8:


//--------------------- .nv.compat                --------------------------
	.section	.nv.compat,"",@"SHT_CUDA_COMPAT_INFO"
	.align	4
        /*0000*/ 	.byte	0x02, 0x09, 0x00, 0x00, 0x02, 0x02, 0x01, 0x00, 0x02, 0x05, 0x05, 0x00, 0x03, 0x07, 0x01, 0x01
        /*0010*/ 	.byte	0x02, 0x03, 0x00, 0x00, 0x02, 0x06, 0x01, 0x00, 0x04, 0x0b, 0x08, 0x00, 0x09, 0x00, 0x00, 0x00
        /*0020*/ 	.byte	0x00, 0x00, 0x00, 0x00


//--------------------- .nv.info._Z9AddKernelPfS_S_i --------------------------
	.section	.nv.info._Z9AddKernelPfS_S_i,"",@"SHT_CUDA_INFO"
	.sectionflags	@""
	.align	4


	//----- nvinfo : EIATTR_CUDA_API_VERSION
	.align		4
        /*0000*/ 	.byte	0x04, 0x37
        /*0002*/ 	.short	(.L_10 - .L_9)
.L_9:
        /*0004*/ 	.word	0x00000082


	//----- nvinfo : EIATTR_KPARAM_INFO
	.align		4
.L_10:
        /*0008*/ 	.byte	0x04, 0x17
        /*000a*/ 	.short	(.L_12 - .L_11)
.L_11:
        /*000c*/ 	.word	0x00000000
        /*0010*/ 	.short	0x0003
        /*0012*/ 	.short	0x0018
        /*0014*/ 	.byte	0x00, 0xf0, 0x11, 0x00


	//----- nvinfo : EIATTR_KPARAM_INFO
	.align		4
.L_12:
        /*0018*/ 	.byte	0x04, 0x17
        /*001a*/ 	.short	(.L_14 - .L_13)
.L_13:
        /*001c*/ 	.word	0x00000000
        /*0020*/ 	.short	0x0002
        /*0022*/ 	.short	0x0010
        /*0024*/ 	.byte	0x00, 0xf5, 0x21, 0x00


	//----- nvinfo : EIATTR_KPARAM_INFO
	.align		4
.L_14:
        /*0028*/ 	.byte	0x04, 0x17
        /*002a*/ 	.short	(.L_16 - .L_15)
.L_15:
        /*002c*/ 	.word	0x00000000
        /*0030*/ 	.short	0x0001
        /*0032*/ 	.short	0x0008
        /*0034*/ 	.byte	0x00, 0xf5, 0x21, 0x00


	//----- nvinfo : EIATTR_KPARAM_INFO
	.align		4
.L_16:
        /*0038*/ 	.byte	0x04, 0x17
        /*003a*/ 	.short	(.L_18 - .L_17)
.L_17:
        /*003c*/ 	.word	0x00000000
        /*0040*/ 	.short	0x0000
        /*0042*/ 	.short	0x0000
        /*0044*/ 	.byte	0x00, 0xf5, 0x21, 0x00


	//----- nvinfo : EIATTR_SPARSE_MMA_MASK
	.align		4
.L_18:
        /*0048*/ 	.byte	0x03, 0x50
        /*004a*/ 	.short	0x0000


	//----- nvinfo : EIATTR_MAXREG_COUNT
	.align		4
        /*004c*/ 	.byte	0x03, 0x1b
        /*004e*/ 	.short	0x00ff


	//----- nvinfo : EIATTR_EXTERNS
	.align		4
        /*0050*/ 	.byte	0x04, 0x0f
        /*0052*/ 	.short	(.L_20 - .L_19)


	//   ....[0]....
	.align		4
.L_19:
        /*0054*/ 	.word	index@(vprintf)


	//----- nvinfo : EIATTR_MERCURY_ISA_VERSION
	.align		4
.L_20:
        /*0058*/ 	.byte	0x03, 0x5f
        /*005a*/ 	.short	0x0101


	//----- nvinfo : EIATTR_VRC_CTA_INIT_COUNT
	.align		4
        /*005c*/ 	.byte	0x02, 0x4a
	.zero		1
	.zero		1


	//----- nvinfo : EIATTR_SYSCALL_OFFSETS
	.align		4
        /*0060*/ 	.byte	0x04, 0x46
        /*0062*/ 	.short	(.L_22 - .L_21)


	//   ....[0]....
.L_21:
        /*0064*/ 	.word	0x00000150


	//   ....[1]....
        /*0068*/ 	.word	0x00000210


	//   ....[2]....
        /*006c*/ 	.word	0x000002d0


	//----- nvinfo : EIATTR_EXIT_INSTR_OFFSETS
	.align		4
.L_22:
        /*0070*/ 	.byte	0x04, 0x1c
        /*0072*/ 	.short	(.L_24 - .L_23)


	//   ....[0]....
.L_23:
        /*0074*/ 	.word	0x00000300


	//   ....[1]....
        /*0078*/ 	.word	0x000003c0


	//----- nvinfo : EIATTR_CRS_STACK_SIZE
	.align		4
.L_24:
        /*007c*/ 	.byte	0x04, 0x1e
        /*007e*/ 	.short	(.L_26 - .L_25)
.L_25:
        /*0080*/ 	.word	0x00000000


	//----- nvinfo : EIATTR_CBANK_PARAM_SIZE
	.align		4
.L_26:
        /*0084*/ 	.byte	0x03, 0x19
        /*0086*/ 	.short	0x001c


	//----- nvinfo : EIATTR_PARAM_CBANK
	.align		4
        /*0088*/ 	.byte	0x04, 0x0a
        /*008a*/ 	.short	(.L_28 - .L_27)
	.align		4
.L_27:
        /*008c*/ 	.word	index@(.nv.constant0._Z9AddKernelPfS_S_i)
        /*0090*/ 	.short	0x0380
        /*0092*/ 	.short	0x001c


	//----- nvinfo : EIATTR_SW_WAR
	.align		4
.L_28:
        /*0094*/ 	.byte	0x04, 0x36
        /*0096*/ 	.short	(.L_30 - .L_29)
.L_29:
        /*0098*/ 	.word	0x00000008
.L_30:


//--------------------- .nv.callgraph             --------------------------
	.section	.nv.callgraph,"",@"SHT_CUDA_CALLGRAPH"
	.align	4
	.sectionentsize	8
	.align		4
        /*0000*/ 	.word	0x00000000
	.align		4
        /*0004*/ 	.word	0xffffffff
	.align		4
        /*0008*/ 	.word	index@(_Z9AddKernelPfS_S_i)
	.align		4
        /*000c*/ 	.word	index@(vprintf)
	.align		4
        /*0010*/ 	.word	0x00000000
	.align		4
        /*0014*/ 	.word	0xfffffffe
	.align		4
        /*0018*/ 	.word	0x00000000
	.align		4
        /*001c*/ 	.word	0xfffffffd
	.align		4
        /*0020*/ 	.word	0x00000000
	.align		4
        /*0024*/ 	.word	0xfffffffc


//--------------------- .nv.constant4             --------------------------
	.section	.nv.constant4,"a",@progbits
	.align	8
	.align		8
.nv.constant4:
        /*0000*/ 	.dword	vprintf
	.align		8
        /*0008*/ 	.dword	$str
	.align		8
        /*0010*/ 	.dword	$str$1
	.align		8
        /*0018*/ 	.dword	$str$2


//--------------------- .text._Z9AddKernelPfS_S_i --------------------------
	.section	.text._Z9AddKernelPfS_S_i,"ax",@progbits
	.align	128
        .global         _Z9AddKernelPfS_S_i
        .type           _Z9AddKernelPfS_S_i,@function
        .size           _Z9AddKernelPfS_S_i,(.L_x_4 - _Z9AddKernelPfS_S_i)
        .other          _Z9AddKernelPfS_S_i,@"STO_CUDA_ENTRY STV_DEFAULT"
_Z9AddKernelPfS_S_i:
.text._Z9AddKernelPfS_S_i:
[----:B------:R-:W0:Y:S01]  /*0000*/  LDC R1, c[0x0][0x37c] ;  /* 0x0000df00ff017b82 */ /* 0x000e220000000800 */
[----:B------:R-:W1:Y:S01]  /*0010*/  S2R R29, SR_CTAID.X ;  /* 0x00000000001d7919 */ /* 0x000e620000002500 */
[----:B------:R-:W2:Y:S06]  /*0020*/  LDCU UR5, c[0x0][0x2fc] ;  /* 0x00005f80ff0577ac */ /* 0x000eac0008000800 */
[----:B------:R-:W1:Y:S01]  /*0030*/  LDC R25, c[0x0][0x360] ;  /* 0x0000d800ff197b82 */ /* 0x000e620000000800 */
[----:B0-----:R-:W-:Y:S01]  /*0040*/  VIADD R1, R1, 0xfffffff0 ;  /* 0xfffffff001017836 */ /* 0x001fe20000000000 */
[----:B------:R-:W1:Y:S01]  /*0050*/  S2R R17, SR_TID.X ;  /* 0x0000000000117919 */ /* 0x000e620000002100 */
[----:B------:R-:W0:Y:S01]  /*0060*/  LDCU UR4, c[0x0][0x2f8] ;  /* 0x00005f00ff0477ac */ /* 0x000e220008000800 */
[----:B------:R-:W-:Y:S01]  /*0070*/  MOV R2, 0x0 ;  /* 0x0000000000027802 */ /* 0x000fe20000000f00 */
[----:B------:R-:W3:Y:S01]  /*0080*/  S2R R30, SR_CTAID.Y ;  /* 0x00000000001e7919 */ /* 0x000ee20000002600 */
[----:B------:R-:W4:Y:S02]  /*0090*/  LDCU.64 UR6, c[0x4][0x8] ;  /* 0x01000100ff0677ac */ /* 0x000f240008000a00 */
[----:B------:R0:W3:Y:S01]  /*00a0*/  LDC.64 R8, c[0x4][R2] ;  /* 0x0100000002087b82 */ /* 0x0000e20000000a00 */
[----:B------:R-:W3:Y:S01]  /*00b0*/  S2R R31, SR_CTAID.Z ;  /* 0x00000000001f7919 */ /* 0x000ee20000002700 */
[----:B0-----:R-:W-:-:S02]  /*00c0*/  IADD3 R23, P0, PT, R1, UR4, RZ ;  /* 0x0000000401177c10 */ /* 0x001fc4000ff1e0ff */
[----:B----4-:R-:W-:-:S03]  /*00d0*/  MOV R4, UR6 ;  /* 0x0000000600047c02 */ /* 0x010fc60008000f00 */
[----:B--2---:R-:W-:Y:S01]  /*00e0*/  IMAD.X R22, RZ, RZ, UR5, P0 ;  /* 0x00000005ff167e24 */ /* 0x004fe200080e06ff */
[----:B------:R-:W-:Y:S01]  /*00f0*/  MOV R6, R23 ;  /* 0x0000001700067202 */ /* 0x000fe20000000f00 */
[----:B------:R-:W-:Y:S02]  /*0100*/  IMAD.U32 R5, RZ, RZ, UR7 ;  /* 0x00000007ff057e24 */ /* 0x000fe4000f8e00ff */
[----:B------:R-:W-:Y:S02]  /*0110*/  IMAD.MOV.U32 R7, RZ, RZ, R22 ;  /* 0x000000ffff077224 */ /* 0x000fe400078e0016 */
[----:B-1----:R-:W-:-:S05]  /*0120*/  IMAD R28, R29, R25, R17 ;  /* 0x000000191d1c7224 */ /* 0x002fca00078e0211 */
[----:B---3--:R0:W-:Y:S02]  /*0130*/  STL.128 [R1], R28 ;  /* 0x0000001c01007387 */ /* 0x0081e40000100c00 */
[----:B------:R-:W-:-:S07]  /*0140*/  LEPC R20, `(.L_x_0) ;  /* 0x000000001014794e */ /* 0x000fce0000000000 */
[----:B0-----:R-:W-:Y:S05]  /*0150*/  CALL.ABS.NOINC R8 ;  /* 0x0000000008007343 */ /* 0x001fea0003c00000 */
.L_x_0:
[----:B------:R-:W0:Y:S01]  /*0160*/  LDC R26, c[0x0][0x364] ;  /* 0x0000d900ff1a7b82 */ /* 0x000e220000000800 */
[----:B------:R-:W-:Y:S01]  /*0170*/  MOV R24, R28 ;  /* 0x0000001c00187202 */ /* 0x000fe20000000f00 */
[----:B------:R-:W1:Y:S01]  /*0180*/  LDCU.64 UR4, c[0x4][0x10] ;  /* 0x01000200ff0477ac */ /* 0x000e620008000a00 */
[----:B------:R-:W-:Y:S01]  /*0190*/  IMAD.MOV.U32 R6, RZ, RZ, R23 ;  /* 0x000000ffff067224 */ /* 0x000fe200078e0017 */
[----:B------:R-:W-:-:S04]  /*01a0*/  MOV R7, R22 ;  /* 0x0000001600077202 */ /* 0x000fc80000000f00 */
[----:B------:R-:W0:Y:S08]  /*01b0*/  LDC R27, c[0x0][0x368] ;  /* 0x0000da00ff1b7b82 */ /* 0x000e300000000800 */
[----:B------:R2:W3:Y:S01]  /*01c0*/  LDC.64 R8, c[0x4][R2] ;  /* 0x0100000002087b82 */ /* 0x0004e20000000a00 */
[----:B-1----:R-:W-:Y:S01]  /*01d0*/  IMAD.U32 R4, RZ, RZ, UR4 ;  /* 0x00000004ff047e24 */ /* 0x002fe2000f8e00ff */
[----:B------:R-:W-:Y:S01]  /*01e0*/  MOV R5, UR5 ;  /* 0x0000000500057c02 */ /* 0x000fe20008000f00 */
[----:B0-----:R2:W-:Y:S06]  /*01f0*/  STL.128 [R1], R24 ;  /* 0x0000001801007387 */ /* 0x0015ec0000100c00 */
[----:B------:R-:W-:-:S07]  /*0200*/  LEPC R20, `(.L_x_1) ;  /* 0x000000001014794e */ /* 0x000fce0000000000 */
[----:B--23--:R-:W-:Y:S05]  /*0210*/  CALL.ABS.NOINC R8 ;  /* 0x0000000008007343 */ /* 0x00cfea0003c00000 */
.L_x_1:
[----:B------:R-:W0:Y:S01]  /*0220*/  S2R R18, SR_TID.Y ;  /* 0x0000000000127919 */ /* 0x000e220000002200 */
[----:B------:R-:W-:Y:S01]  /*0230*/  IMAD.MOV.U32 R16, RZ, RZ, R28 ;  /* 0x000000ffff107224 */ /* 0x000fe200078e001c */
[----:B------:R-:W1:Y:S01]  /*0240*/  LDC.64 R2, c[0x4][R2] ;  /* 0x0100000002027b82 */ /* 0x000e620000000a00 */
[----:B------:R-:W2:Y:S01]  /*0250*/  LDCU.64 UR4, c[0x4][0x18] ;  /* 0x01000300ff0477ac */ /* 0x000ea20008000a00 */
[----:B------:R-:W0:Y:S01]  /*0260*/  S2R R19, SR_TID.Z ;  /* 0x0000000000137919 */ /* 0x000e220000002300 */
[----:B------:R-:W-:Y:S02]  /*0270*/  MOV R6, R23 ;  /* 0x0000001700067202 */ /* 0x000fe40000000f00 */
[----:B------:R-:W-:Y:S02]  /*0280*/  MOV R7, R22 ;  /* 0x0000001600077202 */ /* 0x000fe40000000f00 */
[----:B--2---:R-:W-:Y:S01]  /*0290*/  MOV R4, UR4 ;  /* 0x0000000400047c02 */ /* 0x004fe20008000f00 */
[----:B------:R-:W-:Y:S01]  /*02a0*/  IMAD.U32 R5, RZ, RZ, UR5 ;  /* 0x00000005ff057e24 */ /* 0x000fe2000f8e00ff */
[----:B0-----:R0:W-:Y:S06]  /*02b0*/  STL.128 [R1], R16 ;  /* 0x0000001001007387 */ /* 0x0011ec0000100c00 */
[----:B------:R-:W-:-:S07]  /*02c0*/  LEPC R20, `(.L_x_2) ;  /* 0x000000001014794e */ /* 0x000fce0000000000 */
[----:B01----:R-:W-:Y:S05]  /*02d0*/  CALL.ABS.NOINC R2 ;  /* 0x0000000002007343 */ /* 0x003fea0003c00000 */
.L_x_2:
[----:B------:R-:W0:Y:S02]  /*02e0*/  LDCU UR4, c[0x0][0x398] ;  /* 0x00007300ff0477ac */ /* 0x000e240008000800 */
[----:B0-----:R-:W-:-:S13]  /*02f0*/  ISETP.GE.AND P0, PT, R28, UR4, PT ;  /* 0x000000041c007c0c */ /* 0x001fda000bf06270 */
[----:B------:R-:W-:Y:S05]  /*0300*/  @P0 EXIT ;  /* 0x000000000000094d */ /* 0x000fea0003800000 */
[----:B------:R-:W0:Y:S01]  /*0310*/  LDC.64 R2, c[0x0][0x380] ;  /* 0x0000e000ff027b82 */ /* 0x000e220000000a00 */
[----:B------:R-:W1:Y:S07]  /*0320*/  LDCU.64 UR4, c[0x0][0x358] ;  /* 0x00006b00ff0477ac */ /* 0x000e6e0008000a00 */
[----:B------:R-:W2:Y:S08]  /*0330*/  LDC.64 R4, c[0x0][0x388] ;  /* 0x0000e200ff047b82 */ /* 0x000eb00000000a00 */
[----:B------:R-:W3:Y:S01]  /*0340*/  LDC.64 R6, c[0x0][0x390] ;  /* 0x0000e400ff067b82 */ /* 0x000ee20000000a00 */
[----:B0-----:R-:W-:-:S06]  /*0350*/  IMAD.WIDE R2, R28, 0x4, R2 ;  /* 0x000000041c027825 */ /* 0x001fcc00078e0202 */
[----:B-1----:R-:W4:Y:S01]  /*0360*/  LDG.E R2, desc[UR4][R2.64] ;  /* 0x0000000402027981 */ /* 0x002f22000c1e1900 */
[----:B--2---:R-:W-:-:S06]  /*0370*/  IMAD.WIDE R4, R28, 0x4, R4 ;  /* 0x000000041c047825 */ /* 0x004fcc00078e0204 */
[----:B------:R-:W4:Y:S01]  /*0380*/  LDG.E R5, desc[UR4][R4.64] ;  /* 0x0000000404057981 */ /* 0x000f22000c1e1900 */
[----:B---3--:R-:W-:-:S04]  /*0390*/  IMAD.WIDE R28, R28, 0x4, R6 ;  /* 0x000000041c1c7825 */ /* 0x008fc800078e0206 */
[----:B----4-:R-:W-:-:S05]  /*03a0*/  FADD R7, R2, R5 ;  /* 0x0000000502077221 */ /* 0x010fca0000000000 */
[----:B------:R-:W-:Y:S01]  /*03b0*/  STG.E desc[UR4][R28.64], R7 ;  /* 0x000000071c007986 */ /* 0x000fe2000c101904 */
[----:B------:R-:W-:Y:S05]  /*03c0*/  EXIT ;  /* 0x000000000000794d */ /* 0x000fea0003800000 */
.L_x_3:
[----:B------:R-:W-:-:S00]  /*03d0*/  BRA `(.L_x_3) ;  /* 0xfffffffc00fc7947 */ /* 0x000fc0000383ffff */
[----:B------:R-:W-:-:S00]  /*03e0*/  NOP ;  /* 0x0000000000007918 */ /* 0x000fc00000000000 */
        /* <DEDUP_REMOVED lines=9> */
.L_x_4:


//--------------------- .nv.global.init           --------------------------
	.section	.nv.global.init,"aw",@progbits
.nv.global.init:
	.type		$str,@object
	.size		$str,($str$1 - $str)
$str:
        /*0000*/ 	.byte	0x25, 0x64, 0x20, 0x62, 0x6c, 0x6f, 0x63, 0x6b, 0x49, 0x64, 0x78, 0x3a, 0x20, 0x25, 0x64, 0x20
        /*0010*/ 	.byte	0x25, 0x64, 0x20, 0x25, 0x64, 0x0a, 0x00
	.type		$str$1,@object
	.size		$str$1,($str$2 - $str$1)
$str$1:
        /*0017*/ 	.byte	0x25, 0x64, 0x20, 0x62, 0x6c, 0x6f, 0x63, 0x6b, 0x44, 0x69, 0x6d, 0x3a, 0x20, 0x25, 0x64, 0x20
        /*0027*/ 	.byte	0x25, 0x64, 0x20, 0x25, 0x64, 0x0a, 0x00
	.type		$str$2,@object
	.size		$str$2,(.L_2 - $str$2)
$str$2:
        /*002e*/ 	.byte	0x25, 0x64, 0x20, 0x74, 0x68, 0x72, 0x65, 0x61, 0x64, 0x49, 0x64, 0x78, 0x3a, 0x20, 0x25, 0x64
        /*003e*/ 	.byte	0x20, 0x25, 0x64, 0x20, 0x25, 0x64, 0x0a, 0x00
.L_2:


//--------------------- .nv.shared.reserved.0     --------------------------
	.section	.nv.shared.reserved.0,"aw",@nobits
	.weak		__nv_reservedSMEM_offset_0_alias
	.size		__nv_reservedSMEM_offset_0_alias, 0, 64
	.other		__nv_reservedSMEM_offset_0_alias,@"STO_CUDA_RESERVED_SHARED STV_DEFAULT"
__nv_reservedSMEM_offset_0_alias:
	.zero		0
	.zero		64


//--------------------- .nv.constant0._Z9AddKernelPfS_S_i --------------------------
	.section	.nv.constant0._Z9AddKernelPfS_S_i,"a",@progbits
	.sectionflags	@""
	.align	4
.nv.constant0._Z9AddKernelPfS_S_i:
	.zero		924


//--------------------- SYMBOLS --------------------------

	.type		.nv.reservedSmem.offset0,@object
	.size		.nv.reservedSmem.offset0,0x4
	.type		vprintf,@function
